	.headerflags	@"EF_CUDA_TEXMODE_UNIFIED EF_CUDA_64BIT_ADDRESS EF_CUDA_ACCELERATORS EF_CUDA_SM90 EF_CUDA_VIRTUAL_SM(EF_CUDA_SM90)"
	.elftype	@"ET_EXEC"


//--------------------- .nv.info                  --------------------------
	.section	.nv.info,"",@"SHT_CUDA_INFO"
	.align	4


	//----- nvinfo : EIATTR_REGCOUNT
	.align		4
        /*0000*/ 	.byte	0x04, 0x2f
        /*0002*/ 	.short	(.L_1 - .L_0)
	.align		4
.L_0:
        /*0004*/ 	.word	index@(triton_poi_fused_max_4)
        /*0008*/ 	.word	0x00000010


	//----- nvinfo : EIATTR_MIN_STACK_SIZE
	.align		4
.L_1:
        /*000c*/ 	.byte	0x04, 0x12
        /*000e*/ 	.short	(.L_3 - .L_2)
	.align		4
.L_2:
        /*0010*/ 	.word	index@(triton_poi_fused_max_4)
        /*0014*/ 	.word	0x00000000


	//----- nvinfo : EIATTR_FRAME_SIZE
	.align		4
.L_3:
        /*0018*/ 	.byte	0x04, 0x11
        /*001a*/ 	.short	(.L_5 - .L_4)
	.align		4
.L_4:
        /*001c*/ 	.word	index@(triton_poi_fused_max_4)
        /*0020*/ 	.word	0x00000000


	//----- nvinfo : EIATTR_MIN_STACK_SIZE
	.align		4
.L_5:
        /*0024*/ 	.byte	0x04, 0x12
        /*0026*/ 	.short	(.L_7 - .L_6)
	.align		4
.L_6:
        /*0028*/ 	.word	index@(triton_poi_fused_max_4)
        /*002c*/ 	.word	0x00000000
.L_7:


//--------------------- .nv.info.triton_poi_fused_max_4 --------------------------
	.section	.nv.info.triton_poi_fused_max_4,"",@"SHT_CUDA_INFO"
	.sectionflags	@""
	.align	4


	//----- nvinfo : EIATTR_CUDA_API_VERSION
	.align		4
        /*0000*/ 	.byte	0x04, 0x37
        /*0002*/ 	.short	(.L_9 - .L_8)
.L_8:
        /*0004*/ 	.word	0x0000007c


	//----- nvinfo : EIATTR_KPARAM_INFO
	.align		4
.L_9:
        /*0008*/ 	.byte	0x04, 0x17
        /*000a*/ 	.short	(.L_11 - .L_10)
.L_10:
        /*000c*/ 	.word	0x00000000
        /*0010*/ 	.short	0x0003
        /*0012*/ 	.short	0x0018
        /*0014*/ 	.byte	0x00, 0xf0, 0x11, 0x00


	//----- nvinfo : EIATTR_KPARAM_INFO
	.align		4
.L_11:
        /*0018*/ 	.byte	0x04, 0x17
        /*001a*/ 	.short	(.L_13 - .L_12)
.L_12:
        /*001c*/ 	.word	0x00000000
        /*0020*/ 	.short	0x0002
        /*0022*/ 	.short	0x0010
        /*0024*/ 	.byte	0x00, 0xf4, 0x21, 0x00


	//----- nvinfo : EIATTR_KPARAM_INFO
	.align		4
.L_13:
        /*0028*/ 	.byte	0x04, 0x17
        /*002a*/ 	.short	(.L_15 - .L_14)
.L_14:
        /*002c*/ 	.word	0x00000000
        /*0030*/ 	.short	0x0001
        /*0032*/ 	.short	0x0008
        /*0034*/ 	.byte	0x00, 0xf4, 0x21, 0x00


	//----- nvinfo : EIATTR_KPARAM_INFO
	.align		4
.L_15:
        /*0038*/ 	.byte	0x04, 0x17
        /*003a*/ 	.short	(.L_17 - .L_16)
.L_16:
        /*003c*/ 	.word	0x00000000
        /*0040*/ 	.short	0x0000
        /*0042*/ 	.short	0x0000
        /*0044*/ 	.byte	0x00, 0xf4, 0x21, 0x00


	//----- nvinfo : EIATTR_SPARSE_MMA_MASK
	.align		4
.L_17:
        /*0048*/ 	.byte	0x03, 0x50
        /*004a*/ 	.short	0x0000


	//----- nvinfo : EIATTR_MAXREG_COUNT
	.align		4
        /*004c*/ 	.byte	0x03, 0x1b
        /*004e*/ 	.short	0x00ff


	//----- nvinfo : EIATTR_EXIT_INSTR_OFFSETS
	.align		4
        /*0050*/ 	.byte	0x04, 0x1c
        /*0052*/ 	.short	(.L_19 - .L_18)


	//   ....[0]....
.L_18:
        /*0054*/ 	.word	0x00000360


	//   ....[1]....
        /*0058*/ 	.word	0x00000380


	//----- nvinfo : EIATTR_REQNTID
	.align		4
.L_19:
        /*005c*/ 	.byte	0x04, 0x10
        /*005e*/ 	.short	(.L_21 - .L_20)
.L_20:
        /*0060*/ 	.word	0x00000080
        /*0064*/ 	.word	0x00000001
        /*0068*/ 	.word	0x00000001


	//----- nvinfo : EIATTR_CBANK_PARAM_SIZE
	.align		4
.L_21:
        /*006c*/ 	.byte	0x03, 0x19
        /*006e*/ 	.short	0x001c


	//----- nvinfo : EIATTR_PARAM_CBANK
	.align		4
        /*0070*/ 	.byte	0x04, 0x0a
        /*0072*/ 	.short	(.L_23 - .L_22)
	.align		4
.L_22:
        /*0074*/ 	.word	index@(.nv.constant0.triton_poi_fused_max_4)
        /*0078*/ 	.short	0x0210
        /*007a*/ 	.short	0x001c


	//----- nvinfo : EIATTR_SW_WAR
	.align		4
.L_23:
        /*007c*/ 	.byte	0x04, 0x36
        /*007e*/ 	.short	(.L_25 - .L_24)
.L_24:
        /*0080*/ 	.word	0x00000008
.L_25:


//--------------------- .nv.callgraph             --------------------------
	.section	.nv.callgraph,"",@"SHT_CUDA_CALLGRAPH"
	.align	4
	.sectionentsize	8
	.align		4
        /*0000*/ 	.word	0x00000000
	.align		4
        /*0004*/ 	.word	0xffffffff
	.align		4
        /*0008*/ 	.word	0x00000000
	.align		4
        /*000c*/ 	.word	0xfffffffe
	.align		4
        /*0010*/ 	.word	0x00000000
	.align		4
        /*0014*/ 	.word	0xfffffffd
	.align		4
        /*0018*/ 	.word	0x00000000
	.align		4
        /*001c*/ 	.word	0xfffffffc


//--------------------- .text.triton_poi_fused_max_4 --------------------------
	.section	.text.triton_poi_fused_max_4,"ax",@progbits
	.align	128
        .global         triton_poi_fused_max_4
        .type           triton_poi_fused_max_4,@function
        .size           triton_poi_fused_max_4,(.L_x_1 - triton_poi_fused_max_4)
        .other          triton_poi_fused_max_4,@"STO_CUDA_ENTRY STV_DEFAULT"
triton_poi_fused_max_4:
.text.triton_poi_fused_max_4:
[----:B------:R-:W0:Y:S02]  /*0000*/  LDC R1, c[0x0][0x28] ;  /* 0x00000a00ff017b82 */ /* 0x000e240000000800 */
[----:B------:R-:W1:Y:S01]  /*0010*/  S2R R0, SR_TID.X ;  /* 0x0000000000007919 */ /* 0x000e620000002100 */
[----:B------:R-:W2:Y:S01]  /*0020*/  LDC.64 R2, c[0x0][0x210] ;  /* 0x00008400ff027b82 */ /* 0x000ea20000000a00 */
[----:B------:R-:W-:Y:S01]  /*0030*/  IMAD.MOV.U32 R11, RZ, RZ, RZ ;  /* 0x000000ffff0b7224 */ /* 0x000fe200078e00ff */
[----:B------:R-:W-:Y:S01]  /*0040*/  ULDC.64 UR4, c[0x0][0x208] ;  /* 0x0000820000047ab9 */ /* 0x000fe20000000a00 */
[----:B------:R-:W3:Y:S01]  /*0050*/  S2R R7, SR_CTAID.X ;  /* 0x0000000000077919 */ /* 0x000ee20000002500 */
[----:B-1----:R-:W-:-:S05]  /*0060*/  LOP3.LUT R0, R0, 0x7f, RZ, 0xc0, !PT ;  /* 0x0000007f00007812 */ /* 0x002fca00078ec0ff */
[----:B---3--:R-:W-:Y:S02]  /*0070*/  IMAD R7, R7, 0x80, R0 ;  /* 0x0000008007077824 */ /* 0x008fe400078e0200 */
[----:B------:R-:W-:Y:S02]  /*0080*/  IMAD.MOV.U32 R0, RZ, RZ, RZ ;  /* 0x000000ffff007224 */ /* 0x000fe400078e00ff */
[C---:B------:R-:W-:Y:S01]  /*0090*/  IMAD.SHL.U32 R5, R7.reuse, 0x4, RZ ;  /* 0x0000000407057824 */ /* 0x040fe200078e00ff */
[----:B------:R-:W-:-:S03]  /*00a0*/  ISETP.GE.AND P3, PT, R7, 0x800, PT ;  /* 0x000008000700780c */ /* 0x000fc60003f66270 */
[----:B--2---:R-:W-:-:S10]  /*00b0*/  IMAD.WIDE R2, R5, 0x4, R2 ;  /* 0x0000000405027825 */ /* 0x004fd400078e0202 */
[----:B------:R-:W2:Y:S04]  /*00c0*/  @!P3 LDG.E.EL R11, desc[UR4][R2.64] ;  /* 0x00000004020bb981 */ /* 0x000ea8000c2e1900 */
[----:B------:R-:W3:Y:S01]  /*00d0*/  @!P3 LDG.E.EL R0, desc[UR4][R2.64+0x4] ;  /* 0x000004040200b981 */ /* 0x000ee2000c2e1900 */
[----:B------:R-:W-:-:S06]  /*00e0*/  IMAD.MOV.U32 R6, RZ, RZ, RZ ;  /* 0x000000ffff067224 */ /* 0x000fcc00078e00ff */
[----:B------:R-:W4:Y:S01]  /*00f0*/  @!P3 LDG.E.EL R6, desc[UR4][R2.64+0x8] ;  /* 0x000008040206b981 */ /* 0x000f22000c2e1900 */
[----:B------:R-:W-:-:S06]  /*0100*/  IMAD.MOV.U32 R8, RZ, RZ, RZ ;  /* 0x000000ffff087224 */ /* 0x000fcc00078e00ff */
[----:B------:R1:W5:Y:S02]  /*0110*/  @!P3 LDG.E.EL R8, desc[UR4][R2.64+0xc] ;  /* 0x00000c040208b981 */ /* 0x000364000c2e1900 */
[----:B-1----:R-:W1:Y:S02]  /*0120*/  LDC.64 R2, c[0x0][0x218] ;  /* 0x00008600ff027b82 */ /* 0x002e640000000a00 */
[----:B-1----:R-:W-:Y:S01]  /*0130*/  IMAD.WIDE R2, R7, 0x8, R2 ;  /* 0x0000000807027825 */ /* 0x002fe200078e0202 */
[----:B--2---:R-:W-:-:S04]  /*0140*/  FSETP.NAN.AND P4, PT, R11, R11, PT ;  /* 0x0000000b0b00720b */ /* 0x004fc80003f88000 */
[CC--:B---3--:R-:W-:Y:S02]  /*0150*/  FSETP.EQ.OR P0, PT, R11.reuse, R0.reuse, P4 ;  /* 0x000000000b00720b */ /* 0x0c8fe40002702400 */
[CC--:B------:R-:W-:Y:S02]  /*0160*/  FSETP.GT.AND P5, PT, R11.reuse, R0.reuse, PT ;  /* 0x000000000b00720b */ /* 0x0c0fe40003fa4000 */
[----:B------:R-:W-:-:S04]  /*0170*/  FSETP.GT.OR P0, PT, R11, R0, P0 ;  /* 0x000000000b00720b */ /* 0x000fc80000704400 */
[CC--:B------:R-:W-:Y:S02]  /*0180*/  FSEL R5, R11.reuse, R0.reuse, P0 ;  /* 0x000000000b057208 */ /* 0x0c0fe40000000000 */
[----:B------:R-:W-:Y:S02]  /*0190*/  @!P4 FSEL R11, R11, R0, P5 ;  /* 0x000000000b0bc208 */ /* 0x000fe40002800000 */
[----:B------:R-:W-:Y:S02]  /*01a0*/  FSETP.NAN.AND P2, PT, R5, R5, PT ;  /* 0x000000050500720b */ /* 0x000fe40003f48000 */
[-C--:B----4-:R-:W-:Y:S02]  /*01b0*/  FSETP.GT.AND P4, PT, R11, R6.reuse, PT ;  /* 0x000000060b00720b */ /* 0x090fe40003f84000 */
[CC--:B------:R-:W-:Y:S02]  /*01c0*/  FSETP.NUM.AND P1, PT, R6.reuse, R6.reuse, P2 ;  /* 0x000000060600720b */ /* 0x0c0fe40001727000 */
[----:B------:R-:W-:-:S02]  /*01d0*/  FSETP.NAN.AND P2, PT, R6, R6, P2 ;  /* 0x000000060600720b */ /* 0x000fc40001748000 */
[CC--:B------:R-:W-:Y:S02]  /*01e0*/  FSETP.GT.OR P1, PT, R5.reuse, R6.reuse, P1 ;  /* 0x000000060500720b */ /* 0x0c0fe40000f24400 */
[-C--:B------:R-:W-:Y:S02]  /*01f0*/  FSETP.EQ.OR P2, PT, R5, R6.reuse, P2 ;  /* 0x000000060500720b */ /* 0x080fe40001742400 */
[----:B------:R-:W-:Y:S02]  /*0200*/  SEL R13, RZ, 0x1, P0 ;  /* 0x00000001ff0d7807 */ /* 0x000fe40000000000 */
[----:B------:R-:W-:Y:S02]  /*0210*/  PLOP3.LUT P1, PT, P1, P2, PT, 0xa8, 0x0 ;  /* 0x000000000000781c */ /* 0x000fe40000f25570 */
[----:B------:R-:W-:Y:S02]  /*0220*/  FSETP.NAN.AND P2, PT, R11, R11, PT ;  /* 0x0000000b0b00720b */ /* 0x000fe40003f48000 */
[----:B------:R-:W-:-:S02]  /*0230*/  FSEL R9, R5, R6, P1 ;  /* 0x0000000605097208 */ /* 0x000fc40000800000 */
[----:B------:R-:W1:Y:S01]  /*0240*/  LDC.64 R4, c[0x0][0x220] ;  /* 0x00008800ff047b82 */ /* 0x000e620000000a00 */
[----:B------:R-:W-:Y:S02]  /*0250*/  SEL R13, R13, 0x2, P1 ;  /* 0x000000020d0d7807 */ /* 0x000fe40000800000 */
[----:B------:R-:W-:Y:S02]  /*0260*/  FSETP.NAN.AND P0, PT, R9, R9, PT ;  /* 0x000000090900720b */ /* 0x000fe40003f08000 */
[----:B------:R-:W-:Y:S02]  /*0270*/  @!P4 FSEL R11, R11, R6, P2 ;  /* 0x000000060b0bc208 */ /* 0x000fe40001000000 */
[-C--:B-----5:R-:W-:Y:S02]  /*0280*/  FSETP.NAN.AND P4, PT, R8, R8.reuse, PT ;  /* 0x000000080800720b */ /* 0x0a0fe40003f88000 */
[----:B------:R-:W-:Y:S02]  /*0290*/  SEL R6, R13, 0x3, P0 ;  /* 0x000000030d067807 */ /* 0x000fe40000000000 */
[----:B------:R-:W-:-:S02]  /*02a0*/  FSETP.NEU.AND P2, PT, R9, R8, PT ;  /* 0x000000080900720b */ /* 0x000fc40003f4d000 */
[----:B------:R-:W-:Y:S02]  /*02b0*/  SEL R6, R6, 0x3, P4 ;  /* 0x0000000306067807 */ /* 0x000fe40002000000 */
[----:B------:R-:W-:Y:S02]  /*02c0*/  FSETP.GT.AND P1, PT, R11, R8, PT ;  /* 0x000000080b00720b */ /* 0x000fe40003f24000 */
[----:B------:R-:W-:Y:S02]  /*02d0*/  SEL R6, R13, R6, !P2 ;  /* 0x000000060d067207 */ /* 0x000fe40005000000 */
[----:B------:R-:W-:Y:S02]  /*02e0*/  FSETP.GT.AND P2, PT, R9, R8, PT ;  /* 0x000000080900720b */ /* 0x000fe40003f44000 */
[----:B------:R-:W-:Y:S02]  /*02f0*/  @P0 SEL R6, R6, R13, P4 ;  /* 0x0000000d06060207 */ /* 0x000fe40002000000 */
[----:B------:R-:W-:Y:S01]  /*0300*/  FSETP.NAN.AND P0, PT, R11, R11, PT ;  /* 0x0000000b0b00720b */ /* 0x000fe20003f08000 */
[----:B-1----:R-:W-:Y:S01]  /*0310*/  IMAD.WIDE R4, R7, 0x4, R4 ;  /* 0x0000000407047825 */ /* 0x002fe200078e0204 */
[----:B------:R-:W-:-:S03]  /*0320*/  SEL R6, R13, R6, P2 ;  /* 0x000000060d067207 */ /* 0x000fc60001000000 */
[----:B------:R-:W-:Y:S01]  /*0330*/  @!P3 IMAD.MOV.U32 R7, RZ, RZ, RZ ;  /* 0x000000ffff07b224 */ /* 0x000fe200078e00ff */
[----:B------:R-:W-:-:S04]  /*0340*/  @!P1 SEL R11, R11, R8, P0 ;  /* 0x000000080b0b9207 */ /* 0x000fc80000000000 */
[----:B------:R1:W-:Y:S01]  /*0350*/  @!P3 STG.E.64 desc[UR4][R2.64], R6 ;  /* 0x000000060200b986 */ /* 0x0003e2000c101b04 */
[----:B------:R-:W-:Y:S05]  /*0360*/  @P3 EXIT ;  /* 0x000000000000394d */ /* 0x000fea0003800000 */
[----:B------:R-:W-:Y:S01]  /*0370*/  STG.E desc[UR4][R4.64], R11 ;  /* 0x0000000b04007986 */ /* 0x000fe2000c101904 */
[----:B------:R-:W-:Y:S05]  /*0380*/  EXIT ;  /* 0x000000000000794d */ /* 0x000fea0003800000 */
.L_x_0:
[----:B------:R-:W-:-:S00]  /*0390*/  BRA `(.L_x_0) ;  /* 0xfffffffc00fc7947 */ /* 0x000fc0000383ffff */
[----:B------:R-:W-:-:S00]  /*03a0*/  NOP ;  /* 0x0000000000007918 */ /* 0x000fc00000000000 */
        /* <DEDUP_REMOVED lines=13> */
.L_x_1:


//--------------------- .nv.constant0.triton_poi_fused_max_4 --------------------------
	.section	.nv.constant0.triton_poi_fused_max_4,"a",@progbits
	.sectionflags	@""
	.align	4
.nv.constant0.triton_poi_fused_max_4:
	.zero		556
